//
// Generated by NVIDIA NVVM Compiler
//
// Compiler Build ID: CL-36424714
// Cuda compilation tools, release 13.0, V13.0.88
// Based on NVVM 20.0.0
//

.version 9.0
.target sm_100
.address_size 64

	// .globl	_Z10KerneltestPcS_

.visible .entry _Z10KerneltestPcS_(
	.param .u64 .ptr .align 1 _Z10KerneltestPcS__param_0,
	.param .u64 .ptr .align 1 _Z10KerneltestPcS__param_1
)
{
	.reg .pred 	%p<2>;
	.reg .b16 	%rs<3>;
	.reg .b32 	%r<2>;
	.reg .b64 	%rd<8>;

	ld.param.u64 	%rd1, [_Z10KerneltestPcS__param_0];
	ld.param.u64 	%rd2, [_Z10KerneltestPcS__param_1];
	mov.u32 	%r1, %tid.x;
	setp.gt.u32 	%p1, %r1, 9;
	@%p1 bra 	$L__BB0_2;
	cvta.to.global.u64 	%rd3, %rd1;
	cvta.to.global.u64 	%rd4, %rd2;
	cvt.u64.u32 	%rd5, %r1;
	add.s64 	%rd6, %rd3, %rd5;
	ld.global.u8 	%rs1, [%rd6];
	add.s16 	%rs2, %rs1, 1;
	add.s64 	%rd7, %rd4, %rd5;
	st.global.u8 	[%rd7], %rs2;
$L__BB0_2:
	ret;

}


// ===== COMPILED SASS (sm_100) =====

	.target	sm_100

	.elftype	@"ET_EXEC"


//--------------------- .note.nv.tkinfo           --------------------------
	.section	.note.nv.tkinfo,"",@"SHT_NOTE"
	.sectionflags	@"SHF_NOTE_NV_TKINFO"
	.tkinfo
        /*0018*/ 	.word	0x00000002
        /*0030*/ 	.string	""
        /*0030*/ 	.string	"ptxas"
        /*0030*/ 	.string	"Cuda compilation tools, release 13.0, V13.0.88"
        /*0030*/ 	.string	"Build cuda_13.0.r13.0/compiler.36424714_0"
        /*0030*/ 	.string	"-arch sm_100 -m 64 "



//--------------------- .note.nv.cuinfo           --------------------------
	.section	.note.nv.cuinfo,"",@"SHT_NOTE"
	.sectionflags	@"SHF_NOTE_NV_CUINFO"
        /*0018*/ 	.short	0x0002
        /*001a*/ 	.short	0x0064
        /*001c*/ 	.short	0x0082
	.zero		2


//--------------------- .nv.info                  --------------------------
	.section	.nv.info,"",@"SHT_CUDA_INFO"
	.align	4


	//----- nvinfo : EIATTR_REGCOUNT
	.align		4
        /*0000*/ 	.byte	0x04, 0x2f
        /*0002*/ 	.short	(.L_1 - .L_0)
	.align		4
.L_0:
        /*0004*/ 	.word	index@(_Z10KerneltestPcS_)
        /*0008*/ 	.word	0x0000000a


	//----- nvinfo : EIATTR_FRAME_SIZE
	.align		4
.L_1:
        /*000c*/ 	.byte	0x04, 0x11
        /*000e*/ 	.short	(.L_3 - .L_2)
	.align		4
.L_2:
        /*0010*/ 	.word	index@(_Z10KerneltestPcS_)
        /*0014*/ 	.word	0x00000000


	//----- nvinfo : EIATTR_MIN_STACK_SIZE
	.align		4
.L_3:
        /*0018*/ 	.byte	0x04, 0x12
        /*001a*/ 	.short	(.L_5 - .L_4)
	.align		4
.L_4:
        /*001c*/ 	.word	index@(_Z10KerneltestPcS_)
        /*0020*/ 	.word	0x00000000
.L_5:


//--------------------- .nv.compat                --------------------------
	.section	.nv.compat,"",@"SHT_CUDA_COMPAT_INFO"
	.align	4
        /*0000*/ 	.byte	0x02, 0x09, 0x00, 0x00, 0x02, 0x02, 0x01, 0x00, 0x02, 0x05, 0x05, 0x00, 0x03, 0x07, 0x01, 0x01
        /*0010*/ 	.byte	0x02, 0x03, 0x00, 0x00, 0x02, 0x06, 0x01, 0x00, 0x04, 0x0b, 0x08, 0x00, 0x09, 0x00, 0x00, 0x00
        /*0020*/ 	.byte	0x00, 0x00, 0x00, 0x00


//--------------------- .nv.info._Z10KerneltestPcS_ --------------------------
	.section	.nv.info._Z10KerneltestPcS_,"",@"SHT_CUDA_INFO"
	.sectionflags	@""
	.align	4


	//----- nvinfo : EIATTR_CUDA_API_VERSION
	.align		4
        /*0000*/ 	.byte	0x04, 0x37
        /*0002*/ 	.short	(.L_7 - .L_6)
.L_6:
        /*0004*/ 	.word	0x00000082


	//----- nvinfo : EIATTR_KPARAM_INFO
	.align		4
.L_7:
        /*0008*/ 	.byte	0x04, 0x17
        /*000a*/ 	.short	(.L_9 - .L_8)
.L_8:
        /*000c*/ 	.word	0x00000000
        /*0010*/ 	.short	0x0001
        /*0012*/ 	.short	0x0008
        /*0014*/ 	.byte	0x00, 0xf5, 0x21, 0x00


	//----- nvinfo : EIATTR_KPARAM_INFO
	.align		4
.L_9:
        /*0018*/ 	.byte	0x04, 0x17
        /*001a*/ 	.short	(.L_11 - .L_10)
.L_10:
        /*001c*/ 	.word	0x00000000
        /*0020*/ 	.short	0x0000
        /*0022*/ 	.short	0x0000
        /*0024*/ 	.byte	0x00, 0xf5, 0x21, 0x00


	//----- nvinfo : EIATTR_SPARSE_MMA_MASK
	.align		4
.L_11:
        /*0028*/ 	.byte	0x03, 0x50
        /*002a*/ 	.short	0x0000


	//----- nvinfo : EIATTR_MAXREG_COUNT
	.align		4
        /*002c*/ 	.byte	0x03, 0x1b
        /*002e*/ 	.short	0x00ff


	//----- nvinfo : EIATTR_MERCURY_ISA_VERSION
	.align		4
        /*0030*/ 	.byte	0x03, 0x5f
        /*0032*/ 	.short	0x0101


	//----- nvinfo : EIATTR_VRC_CTA_INIT_COUNT
	.align		4
        /*0034*/ 	.byte	0x02, 0x4a
	.zero		1
	.zero		1


	//----- nvinfo : EIATTR_EXIT_INSTR_OFFSETS
	.align		4
        /*0038*/ 	.byte	0x04, 0x1c
        /*003a*/ 	.short	(.L_13 - .L_12)


	//   ....[0]....
.L_12:
        /*003c*/ 	.word	0x00000030


	//   ....[1]....
        /*0040*/ 	.word	0x000000d0


	//----- nvinfo : EIATTR_CBANK_PARAM_SIZE
	.align		4
.L_13:
        /*0044*/ 	.byte	0x03, 0x19
        /*0046*/ 	.short	0x0010


	//----- nvinfo : EIATTR_PARAM_CBANK
	.align		4
        /*0048*/ 	.byte	0x04, 0x0a
        /*004a*/ 	.short	(.L_15 - .L_14)
	.align		4
.L_14:
        /*004c*/ 	.word	index@(.nv.constant0._Z10KerneltestPcS_)
        /*0050*/ 	.short	0x0380
        /*0052*/ 	.short	0x0010


	//----- nvinfo : EIATTR_SW_WAR
	.align		4
.L_15:
        /*0054*/ 	.byte	0x04, 0x36
        /*0056*/ 	.short	(.L_17 - .L_16)
.L_16:
        /*0058*/ 	.word	0x00000008
.L_17:


//--------------------- .nv.callgraph             --------------------------
	.section	.nv.callgraph,"",@"SHT_CUDA_CALLGRAPH"
	.align	4
	.sectionentsize	8
	.align		4
        /*0000*/ 	.word	0x00000000
	.align		4
        /*0004*/ 	.word	0xffffffff
	.align		4
        /*0008*/ 	.word	0x00000000
	.align		4
        /*000c*/ 	.word	0xfffffffe
	.align		4
        /*0010*/ 	.word	0x00000000
	.align		4
        /*0014*/ 	.word	0xfffffffd
	.align		4
        /*0018*/ 	.word	0x00000000
	.align		4
        /*001c*/ 	.word	0xfffffffc


//--------------------- .text._Z10KerneltestPcS_  --------------------------
	.section	.text._Z10KerneltestPcS_,"ax",@progbits
	.align	128
        .global         _Z10KerneltestPcS_
        .type           _Z10KerneltestPcS_,@function
        .size           _Z10KerneltestPcS_,(.L_x_1 - _Z10KerneltestPcS_)
        .other          _Z10KerneltestPcS_,@"STO_CUDA_ENTRY STV_DEFAULT"
_Z10KerneltestPcS_:
.text._Z10KerneltestPcS_:
[----:B------:R-:W-:Y:S01]  /*0000*/  LDC R1, c[0x0][0x37c] ;  /* 0x0000df00ff017b82 */ /* 0x000fe20000000800 */
[----:B------:R-:W0:Y:S02]  /*0010*/  S2R R4, SR_TID.X ;  /* 0x0000000000047919 */ /* 0x000e240000002100 */
[----:B0-----:R-:W-:-:S13]  /*0020*/  ISETP.GT.U32.AND P0, PT, R4, 0x9, PT ;  /* 0x000000090400780c */ /* 0x001fda0003f04070 */
[----:B------:R-:W-:Y:S05]  /*0030*/  @P0 EXIT ;  /* 0x000000000000094d */ /* 0x000fea0003800000 */
[----:B------:R-:W0:Y:S01]  /*0040*/  LDCU.128 UR8, c[0x0][0x380] ;  /* 0x00007000ff0877ac */ /* 0x000e220008000c00 */
[----:B------:R-:W1:Y:S01]  /*0050*/  LDCU.64 UR4, c[0x0][0x358] ;  /* 0x00006b00ff0477ac */ /* 0x000e620008000a00 */
[----:B0-----:R-:W-:-:S05]  /*0060*/  IADD3 R2, P0, PT, R4, UR8, RZ ;  /* 0x0000000804027c10 */ /* 0x001fca000ff1e0ff */
[----:B------:R-:W-:-:S05]  /*0070*/  IMAD.X R3, RZ, RZ, UR9, P0 ;  /* 0x00000009ff037e24 */ /* 0x000fca00080e06ff */
[----:B-1----:R-:W2:Y:S01]  /*0080*/  LDG.E.U8 R2, desc[UR4][R2.64] ;  /* 0x0000000402027981 */ /* 0x002ea2000c1e1100 */
[----:B------:R-:W-:-:S05]  /*0090*/  IADD3 R4, P0, PT, R4, UR10, RZ ;  /* 0x0000000a04047c10 */ /* 0x000fca000ff1e0ff */
[----:B------:R-:W-:Y:S02]  /*00a0*/  IMAD.X R5, RZ, RZ, UR11, P0 ;  /* 0x0000000bff057e24 */ /* 0x000fe400080e06ff */
[----:B--2---:R-:W-:-:S05]  /*00b0*/  VIADD R7, R2, 0x1 ;  /* 0x0000000102077836 */ /* 0x004fca0000000000 */
[----:B------:R-:W-:Y:S01]  /*00c0*/  STG.E.U8 desc[UR4][R4.64], R7 ;  /* 0x0000000704007986 */ /* 0x000fe2000c101104 */
[----:B------:R-:W-:Y:S05]  /*00d0*/  EXIT ;  /* 0x000000000000794d */ /* 0x000fea0003800000 */
.L_x_0:
[----:B------:R-:W-:-:S00]  /*00e0*/  BRA `(.L_x_0) ;  /* 0xfffffffc00fc7947 */ /* 0x000fc0000383ffff */
[----:B------:R-:W-:-:S00]  /*00f0*/  NOP ;  /* 0x0000000000007918 */ /* 0x000fc00000000000 */
        /* <DEDUP_REMOVED lines=8> */
.L_x_1:


//--------------------- .nv.shared.reserved.0     --------------------------
	.section	.nv.shared.reserved.0,"aw",@nobits
	.weak		__nv_reservedSMEM_offset_0_alias
	.size		__nv_reservedSMEM_offset_0_alias, 0, 64
	.other		__nv_reservedSMEM_offset_0_alias,@"STO_CUDA_RESERVED_SHARED STV_DEFAULT"
__nv_reservedSMEM_offset_0_alias:
	.zero		0
	.zero		64


//--------------------- .nv.constant0._Z10KerneltestPcS_ --------------------------
	.section	.nv.constant0._Z10KerneltestPcS_,"a",@progbits
	.sectionflags	@""
	.align	4
.nv.constant0._Z10KerneltestPcS_:
	.zero		912


//--------------------- SYMBOLS --------------------------

	.type		.nv.reservedSmem.offset0,@object
	.size		.nv.reservedSmem.offset0,0x4
